//
// Generated by NVIDIA NVVM Compiler
//
// Compiler Build ID: CL-36424714
// Cuda compilation tools, release 13.0, V13.0.88
// Based on NVVM 20.0.0
//

.version 9.0
.target sm_100
.address_size 64

	// .globl	_Z5MM_V2PKiS0_Piiii
.global .attribute(.managed) .align 4 .b8 a[600000];
.global .attribute(.managed) .align 4 .b8 b[480000];
.global .attribute(.managed) .align 4 .b8 c_gpu1[800000];
.global .attribute(.managed) .align 4 .b8 c_gpu2[800000];
.global .attribute(.managed) .align 4 .b8 c_cpu[800000];
// _ZZ5MM_V2PKiS0_PiiiiE5sub_a has been demoted
// _ZZ5MM_V2PKiS0_PiiiiE5sub_b has been demoted

.visible .entry _Z5MM_V2PKiS0_Piiii(
	.param .u64 .ptr .align 1 _Z5MM_V2PKiS0_Piiii_param_0,
	.param .u64 .ptr .align 1 _Z5MM_V2PKiS0_Piiii_param_1,
	.param .u64 .ptr .align 1 _Z5MM_V2PKiS0_Piiii_param_2,
	.param .u32 _Z5MM_V2PKiS0_Piiii_param_3,
	.param .u32 _Z5MM_V2PKiS0_Piiii_param_4,
	.param .u32 _Z5MM_V2PKiS0_Piiii_param_5
)
{
	.reg .pred 	%p<12>;
	.reg .b32 	%r<154>;
	.reg .b64 	%rd<13>;
	// demoted variable
	.shared .align 4 .b8 _ZZ5MM_V2PKiS0_PiiiiE5sub_a[4096];
	// demoted variable
	.shared .align 4 .b8 _ZZ5MM_V2PKiS0_PiiiiE5sub_b[4096];
	ld.param.u64 	%rd4, [_Z5MM_V2PKiS0_Piiii_param_0];
	ld.param.u64 	%rd5, [_Z5MM_V2PKiS0_Piiii_param_1];
	ld.param.u64 	%rd6, [_Z5MM_V2PKiS0_Piiii_param_2];
	ld.param.u32 	%r30, [_Z5MM_V2PKiS0_Piiii_param_3];
	ld.param.u32 	%r31, [_Z5MM_V2PKiS0_Piiii_param_4];
	ld.param.u32 	%r32, [_Z5MM_V2PKiS0_Piiii_param_5];
	mov.u32 	%r34, %ntid.x;
	mov.u32 	%r35, %ctaid.x;
	mov.u32 	%r146, %tid.x;
	mad.lo.s32 	%r2, %r34, %r35, %r146;
	mov.u32 	%r36, %ntid.y;
	mov.u32 	%r37, %ctaid.y;
	mov.u32 	%r148, %tid.y;
	mad.lo.s32 	%r4, %r36, %r37, %r148;
	setp.lt.s32 	%p1, %r32, -31;
	mov.b32 	%r153, 0;
	@%p1 bra 	$L__BB0_7;
	shr.s32 	%r39, %r32, 31;
	shr.u32 	%r40, %r39, 27;
	add.s32 	%r41, %r32, %r40;
	shr.s32 	%r42, %r41, 5;
	neg.s32 	%r149, %r42;
	shl.b32 	%r43, %r148, 7;
	mov.u32 	%r44, _ZZ5MM_V2PKiS0_PiiiiE5sub_a;
	add.s32 	%r5, %r44, %r43;
	shl.b32 	%r45, %r146, 2;
	add.s32 	%r6, %r5, %r45;
	mov.u32 	%r46, _ZZ5MM_V2PKiS0_PiiiiE5sub_b;
	add.s32 	%r8, %r46, %r45;
	add.s32 	%r7, %r8, %r43;
	mad.lo.s32 	%r147, %r148, %r31, %r2;
	shl.b32 	%r11, %r31, 5;
	mad.lo.s32 	%r145, %r32, %r4, %r146;
	cvta.to.global.u64 	%rd1, %rd4;
	cvta.to.global.u64 	%rd2, %rd5;
	mov.b32 	%r153, 0;
$L__BB0_2:
	setp.ge.s32 	%p2, %r4, %r30;
	mul.wide.s32 	%rd7, %r145, 4;
	add.s64 	%rd3, %rd1, %rd7;
	setp.ge.s32 	%p3, %r146, %r32;
	or.pred  	%p4, %p3, %p2;
	mov.b32 	%r151, 0;
	@%p4 bra 	$L__BB0_4;
	ld.global.u32 	%r151, [%rd3];
$L__BB0_4:
	setp.ge.s32 	%p5, %r2, %r31;
	st.shared.u32 	[%r6], %r151;
	setp.ge.s32 	%p6, %r148, %r32;
	or.pred  	%p7, %p5, %p6;
	mov.b32 	%r152, 0;
	@%p7 bra 	$L__BB0_6;
	mul.wide.s32 	%rd8, %r147, 4;
	add.s64 	%rd9, %rd2, %rd8;
	ld.global.u32 	%r152, [%rd9];
$L__BB0_6:
	st.shared.u32 	[%r7], %r152;
	bar.sync 	0;
	ld.shared.u32 	%r49, [%r5];
	ld.shared.u32 	%r50, [%r8];
	mad.lo.s32 	%r51, %r50, %r49, %r153;
	ld.shared.u32 	%r52, [%r5+4];
	ld.shared.u32 	%r53, [%r8+128];
	mad.lo.s32 	%r54, %r53, %r52, %r51;
	ld.shared.u32 	%r55, [%r5+8];
	ld.shared.u32 	%r56, [%r8+256];
	mad.lo.s32 	%r57, %r56, %r55, %r54;
	ld.shared.u32 	%r58, [%r5+12];
	ld.shared.u32 	%r59, [%r8+384];
	mad.lo.s32 	%r60, %r59, %r58, %r57;
	ld.shared.u32 	%r61, [%r5+16];
	ld.shared.u32 	%r62, [%r8+512];
	mad.lo.s32 	%r63, %r62, %r61, %r60;
	ld.shared.u32 	%r64, [%r5+20];
	ld.shared.u32 	%r65, [%r8+640];
	mad.lo.s32 	%r66, %r65, %r64, %r63;
	ld.shared.u32 	%r67, [%r5+24];
	ld.shared.u32 	%r68, [%r8+768];
	mad.lo.s32 	%r69, %r68, %r67, %r66;
	ld.shared.u32 	%r70, [%r5+28];
	ld.shared.u32 	%r71, [%r8+896];
	mad.lo.s32 	%r72, %r71, %r70, %r69;
	ld.shared.u32 	%r73, [%r5+32];
	ld.shared.u32 	%r74, [%r8+1024];
	mad.lo.s32 	%r75, %r74, %r73, %r72;
	ld.shared.u32 	%r76, [%r5+36];
	ld.shared.u32 	%r77, [%r8+1152];
	mad.lo.s32 	%r78, %r77, %r76, %r75;
	ld.shared.u32 	%r79, [%r5+40];
	ld.shared.u32 	%r80, [%r8+1280];
	mad.lo.s32 	%r81, %r80, %r79, %r78;
	ld.shared.u32 	%r82, [%r5+44];
	ld.shared.u32 	%r83, [%r8+1408];
	mad.lo.s32 	%r84, %r83, %r82, %r81;
	ld.shared.u32 	%r85, [%r5+48];
	ld.shared.u32 	%r86, [%r8+1536];
	mad.lo.s32 	%r87, %r86, %r85, %r84;
	ld.shared.u32 	%r88, [%r5+52];
	ld.shared.u32 	%r89, [%r8+1664];
	mad.lo.s32 	%r90, %r89, %r88, %r87;
	ld.shared.u32 	%r91, [%r5+56];
	ld.shared.u32 	%r92, [%r8+1792];
	mad.lo.s32 	%r93, %r92, %r91, %r90;
	ld.shared.u32 	%r94, [%r5+60];
	ld.shared.u32 	%r95, [%r8+1920];
	mad.lo.s32 	%r96, %r95, %r94, %r93;
	ld.shared.u32 	%r97, [%r5+64];
	ld.shared.u32 	%r98, [%r8+2048];
	mad.lo.s32 	%r99, %r98, %r97, %r96;
	ld.shared.u32 	%r100, [%r5+68];
	ld.shared.u32 	%r101, [%r8+2176];
	mad.lo.s32 	%r102, %r101, %r100, %r99;
	ld.shared.u32 	%r103, [%r5+72];
	ld.shared.u32 	%r104, [%r8+2304];
	mad.lo.s32 	%r105, %r104, %r103, %r102;
	ld.shared.u32 	%r106, [%r5+76];
	ld.shared.u32 	%r107, [%r8+2432];
	mad.lo.s32 	%r108, %r107, %r106, %r105;
	ld.shared.u32 	%r109, [%r5+80];
	ld.shared.u32 	%r110, [%r8+2560];
	mad.lo.s32 	%r111, %r110, %r109, %r108;
	ld.shared.u32 	%r112, [%r5+84];
	ld.shared.u32 	%r113, [%r8+2688];
	mad.lo.s32 	%r114, %r113, %r112, %r111;
	ld.shared.u32 	%r115, [%r5+88];
	ld.shared.u32 	%r116, [%r8+2816];
	mad.lo.s32 	%r117, %r116, %r115, %r114;
	ld.shared.u32 	%r118, [%r5+92];
	ld.shared.u32 	%r119, [%r8+2944];
	mad.lo.s32 	%r120, %r119, %r118, %r117;
	ld.shared.u32 	%r121, [%r5+96];
	ld.shared.u32 	%r122, [%r8+3072];
	mad.lo.s32 	%r123, %r122, %r121, %r120;
	ld.shared.u32 	%r124, [%r5+100];
	ld.shared.u32 	%r125, [%r8+3200];
	mad.lo.s32 	%r126, %r125, %r124, %r123;
	ld.shared.u32 	%r127, [%r5+104];
	ld.shared.u32 	%r128, [%r8+3328];
	mad.lo.s32 	%r129, %r128, %r127, %r126;
	ld.shared.u32 	%r130, [%r5+108];
	ld.shared.u32 	%r131, [%r8+3456];
	mad.lo.s32 	%r132, %r131, %r130, %r129;
	ld.shared.u32 	%r133, [%r5+112];
	ld.shared.u32 	%r134, [%r8+3584];
	mad.lo.s32 	%r135, %r134, %r133, %r132;
	ld.shared.u32 	%r136, [%r5+116];
	ld.shared.u32 	%r137, [%r8+3712];
	mad.lo.s32 	%r138, %r137, %r136, %r135;
	ld.shared.u32 	%r139, [%r5+120];
	ld.shared.u32 	%r140, [%r8+3840];
	mad.lo.s32 	%r141, %r140, %r139, %r138;
	ld.shared.u32 	%r142, [%r5+124];
	ld.shared.u32 	%r143, [%r8+3968];
	mad.lo.s32 	%r153, %r143, %r142, %r141;
	bar.sync 	0;
	add.s32 	%r149, %r149, 1;
	add.s32 	%r148, %r148, 32;
	add.s32 	%r147, %r147, %r11;
	add.s32 	%r146, %r146, 32;
	add.s32 	%r145, %r145, 32;
	setp.ne.s32 	%p8, %r149, 1;
	@%p8 bra 	$L__BB0_2;
$L__BB0_7:
	setp.ge.s32 	%p9, %r2, %r31;
	setp.ge.s32 	%p10, %r4, %r30;
	or.pred  	%p11, %p9, %p10;
	@%p11 bra 	$L__BB0_9;
	mad.lo.s32 	%r144, %r31, %r4, %r2;
	cvta.to.global.u64 	%rd10, %rd6;
	mul.wide.s32 	%rd11, %r144, 4;
	add.s64 	%rd12, %rd10, %rd11;
	st.global.u32 	[%rd12], %r153;
$L__BB0_9:
	ret;

}
	// .globl	_Z5MM_V1PKiS0_Piiii
.visible .entry _Z5MM_V1PKiS0_Piiii(
	.param .u64 .ptr .align 1 _Z5MM_V1PKiS0_Piiii_param_0,
	.param .u64 .ptr .align 1 _Z5MM_V1PKiS0_Piiii_param_1,
	.param .u64 .ptr .align 1 _Z5MM_V1PKiS0_Piiii_param_2,
	.param .u32 _Z5MM_V1PKiS0_Piiii_param_3,
	.param .u32 _Z5MM_V1PKiS0_Piiii_param_4,
	.param .u32 _Z5MM_V1PKiS0_Piiii_param_5
)
{
	.reg .pred 	%p<13>;
	.reg .b32 	%r<109>;
	.reg .b64 	%rd<53>;

	ld.param.u64 	%rd7, [_Z5MM_V1PKiS0_Piiii_param_0];
	ld.param.u64 	%rd8, [_Z5MM_V1PKiS0_Piiii_param_1];
	ld.param.u64 	%rd6, [_Z5MM_V1PKiS0_Piiii_param_2];
	ld.param.u32 	%r32, [_Z5MM_V1PKiS0_Piiii_param_3];
	ld.param.u32 	%r30, [_Z5MM_V1PKiS0_Piiii_param_4];
	ld.param.u32 	%r31, [_Z5MM_V1PKiS0_Piiii_param_5];
	cvta.to.global.u64 	%rd1, %rd8;
	cvta.to.global.u64 	%rd2, %rd7;
	mov.u32 	%r34, %ntid.x;
	mov.u32 	%r35, %ctaid.x;
	mov.u32 	%r36, %tid.x;
	mad.lo.s32 	%r1, %r34, %r35, %r36;
	mov.u32 	%r37, %ntid.y;
	mov.u32 	%r38, %ctaid.y;
	mov.u32 	%r39, %tid.y;
	mad.lo.s32 	%r40, %r37, %r38, %r39;
	setp.ge.s32 	%p1, %r1, %r30;
	setp.ge.s32 	%p2, %r40, %r32;
	or.pred  	%p3, %p1, %p2;
	@%p3 bra 	$L__BB1_14;
	setp.lt.s32 	%p4, %r31, 1;
	mov.b32 	%r108, 0;
	@%p4 bra 	$L__BB1_13;
	mul.lo.s32 	%r3, %r31, %r40;
	and.b32  	%r4, %r31, 7;
	setp.lt.u32 	%p5, %r31, 8;
	mov.b32 	%r103, 0;
	mov.u32 	%r108, %r103;
	@%p5 bra 	$L__BB1_5;
	and.b32  	%r103, %r31, 2147483640;
	neg.s32 	%r97, %r103;
	shl.b32 	%r7, %r30, 3;
	mul.wide.u32 	%rd9, %r3, 4;
	add.s64 	%rd10, %rd9, %rd2;
	add.s64 	%rd52, %rd10, 16;
	mov.b32 	%r108, 0;
	mul.wide.s32 	%rd13, %r30, 4;
	mov.u32 	%r96, %r1;
$L__BB1_4:
	.pragma "nounroll";
	ld.global.u32 	%r45, [%rd52+-16];
	mul.wide.s32 	%rd11, %r96, 4;
	add.s64 	%rd12, %rd1, %rd11;
	ld.global.u32 	%r46, [%rd12];
	mad.lo.s32 	%r47, %r46, %r45, %r108;
	ld.global.u32 	%r48, [%rd52+-12];
	add.s64 	%rd14, %rd12, %rd13;
	ld.global.u32 	%r49, [%rd14];
	mad.lo.s32 	%r50, %r49, %r48, %r47;
	ld.global.u32 	%r51, [%rd52+-8];
	add.s64 	%rd15, %rd14, %rd13;
	ld.global.u32 	%r52, [%rd15];
	mad.lo.s32 	%r53, %r52, %r51, %r50;
	ld.global.u32 	%r54, [%rd52+-4];
	add.s64 	%rd16, %rd15, %rd13;
	ld.global.u32 	%r55, [%rd16];
	mad.lo.s32 	%r56, %r55, %r54, %r53;
	ld.global.u32 	%r57, [%rd52];
	add.s64 	%rd17, %rd16, %rd13;
	ld.global.u32 	%r58, [%rd17];
	mad.lo.s32 	%r59, %r58, %r57, %r56;
	ld.global.u32 	%r60, [%rd52+4];
	add.s64 	%rd18, %rd17, %rd13;
	ld.global.u32 	%r61, [%rd18];
	mad.lo.s32 	%r62, %r61, %r60, %r59;
	ld.global.u32 	%r63, [%rd52+8];
	add.s64 	%rd19, %rd18, %rd13;
	ld.global.u32 	%r64, [%rd19];
	mad.lo.s32 	%r65, %r64, %r63, %r62;
	ld.global.u32 	%r66, [%rd52+12];
	add.s64 	%rd20, %rd19, %rd13;
	ld.global.u32 	%r67, [%rd20];
	mad.lo.s32 	%r108, %r67, %r66, %r65;
	add.s32 	%r97, %r97, 8;
	add.s32 	%r96, %r96, %r7;
	add.s64 	%rd52, %rd52, 32;
	setp.ne.s32 	%p6, %r97, 0;
	@%p6 bra 	$L__BB1_4;
$L__BB1_5:
	setp.eq.s32 	%p7, %r4, 0;
	@%p7 bra 	$L__BB1_13;
	and.b32  	%r17, %r31, 3;
	setp.lt.u32 	%p8, %r4, 4;
	@%p8 bra 	$L__BB1_8;
	add.s32 	%r69, %r103, %r3;
	mul.wide.u32 	%rd21, %r69, 4;
	add.s64 	%rd22, %rd2, %rd21;
	ld.global.u32 	%r70, [%rd22];
	mad.lo.s32 	%r71, %r103, %r30, %r1;
	mul.wide.s32 	%rd23, %r71, 4;
	add.s64 	%rd24, %rd1, %rd23;
	ld.global.u32 	%r72, [%rd24];
	mad.lo.s32 	%r73, %r72, %r70, %r108;
	cvt.u64.u32 	%rd25, %r3;
	cvt.u64.u32 	%rd26, %r103;
	add.s64 	%rd27, %rd26, %rd25;
	shl.b64 	%rd28, %rd27, 2;
	add.s64 	%rd29, %rd2, %rd28;
	ld.global.u32 	%r74, [%rd29+4];
	mul.wide.s32 	%rd30, %r30, 4;
	add.s64 	%rd31, %rd24, %rd30;
	ld.global.u32 	%r75, [%rd31];
	mad.lo.s32 	%r76, %r75, %r74, %r73;
	ld.global.u32 	%r77, [%rd29+8];
	add.s64 	%rd32, %rd31, %rd30;
	ld.global.u32 	%r78, [%rd32];
	mad.lo.s32 	%r79, %r78, %r77, %r76;
	ld.global.u32 	%r80, [%rd29+12];
	add.s64 	%rd33, %rd32, %rd30;
	ld.global.u32 	%r81, [%rd33];
	mad.lo.s32 	%r108, %r81, %r80, %r79;
	add.s32 	%r103, %r103, 4;
$L__BB1_8:
	setp.eq.s32 	%p9, %r17, 0;
	@%p9 bra 	$L__BB1_13;
	setp.eq.s32 	%p10, %r17, 1;
	@%p10 bra 	$L__BB1_11;
	add.s32 	%r83, %r103, %r3;
	mul.wide.u32 	%rd34, %r83, 4;
	add.s64 	%rd35, %rd2, %rd34;
	ld.global.u32 	%r84, [%rd35];
	mad.lo.s32 	%r85, %r103, %r30, %r1;
	mul.wide.s32 	%rd36, %r85, 4;
	add.s64 	%rd37, %rd1, %rd36;
	ld.global.u32 	%r86, [%rd37];
	mad.lo.s32 	%r87, %r86, %r84, %r108;
	cvt.u64.u32 	%rd38, %r3;
	cvt.u64.u32 	%rd39, %r103;
	add.s64 	%rd40, %rd39, %rd38;
	shl.b64 	%rd41, %rd40, 2;
	add.s64 	%rd42, %rd2, %rd41;
	ld.global.u32 	%r88, [%rd42+4];
	mul.wide.s32 	%rd43, %r30, 4;
	add.s64 	%rd44, %rd37, %rd43;
	ld.global.u32 	%r89, [%rd44];
	mad.lo.s32 	%r108, %r89, %r88, %r87;
	add.s32 	%r103, %r103, 2;
$L__BB1_11:
	and.b32  	%r90, %r31, 1;
	setp.eq.b32 	%p11, %r90, 1;
	not.pred 	%p12, %p11;
	@%p12 bra 	$L__BB1_13;
	add.s32 	%r91, %r103, %r3;
	mul.wide.u32 	%rd45, %r91, 4;
	add.s64 	%rd46, %rd2, %rd45;
	ld.global.u32 	%r92, [%rd46];
	mad.lo.s32 	%r93, %r103, %r30, %r1;
	mul.wide.s32 	%rd47, %r93, 4;
	add.s64 	%rd48, %rd1, %rd47;
	ld.global.u32 	%r94, [%rd48];
	mad.lo.s32 	%r108, %r94, %r92, %r108;
$L__BB1_13:
	mad.lo.s32 	%r95, %r30, %r40, %r1;
	cvta.to.global.u64 	%rd49, %rd6;
	mul.wide.s32 	%rd50, %r95, 4;
	add.s64 	%rd51, %rd49, %rd50;
	st.global.u32 	[%rd51], %r108;
$L__BB1_14:
	ret;

}


// ===== COMPILED SASS (sm_100) =====

	.target	sm_100

	.elftype	@"ET_EXEC"


//--------------------- .note.nv.tkinfo           --------------------------
	.section	.note.nv.tkinfo,"",@"SHT_NOTE"
	.sectionflags	@"SHF_NOTE_NV_TKINFO"
	.tkinfo
        /*0018*/ 	.word	0x00000002
        /*0030*/ 	.string	""
        /*0030*/ 	.string	"ptxas"
        /*0030*/ 	.string	"Cuda compilation tools, release 13.0, V13.0.88"
        /*0030*/ 	.string	"Build cuda_13.0.r13.0/compiler.36424714_0"
        /*0030*/ 	.string	"-arch sm_100 -m 64 "



//--------------------- .note.nv.cuinfo           --------------------------
	.section	.note.nv.cuinfo,"",@"SHT_NOTE"
	.sectionflags	@"SHF_NOTE_NV_CUINFO"
        /*0018*/ 	.short	0x0002
        /*001a*/ 	.short	0x0064
        /*001c*/ 	.short	0x0082
	.zero		2


//--------------------- .nv.info                  --------------------------
	.section	.nv.info,"",@"SHT_CUDA_INFO"
	.align	4


	//----- nvinfo : EIATTR_REGCOUNT
	.align		4
        /*0000*/ 	.byte	0x04, 0x2f
        /*0002*/ 	.short	(.L_6 - .L_5)
	.align		4
.L_5:
        /*0004*/ 	.word	index@(_Z5MM_V2PKiS0_Piiii)
        /*0008*/ 	.word	0x00000020


	//----- nvinfo : EIATTR_FRAME_SIZE
	.align		4
.L_6:
        /*000c*/ 	.byte	0x04, 0x11
        /*000e*/ 	.short	(.L_8 - .L_7)
	.align		4
.L_7:
        /*0010*/ 	.word	index@(_Z5MM_V2PKiS0_Piiii)
        /*0014*/ 	.word	0x00000000


	//----- nvinfo : EIATTR_REGCOUNT
	.align		4
.L_8:
        /*0018*/ 	.byte	0x04, 0x2f
        /*001a*/ 	.short	(.L_10 - .L_9)
	.align		4
.L_9:
        /*001c*/ 	.word	index@(_Z5MM_V1PKiS0_Piiii)
        /*0020*/ 	.word	0x00000020


	//----- nvinfo : EIATTR_FRAME_SIZE
	.align		4
.L_10:
        /*0024*/ 	.byte	0x04, 0x11
        /*0026*/ 	.short	(.L_12 - .L_11)
	.align		4
.L_11:
        /*0028*/ 	.word	index@(_Z5MM_V1PKiS0_Piiii)
        /*002c*/ 	.word	0x00000000


	//----- nvinfo : EIATTR_MIN_STACK_SIZE
	.align		4
.L_12:
        /*0030*/ 	.byte	0x04, 0x12
        /*0032*/ 	.short	(.L_14 - .L_13)
	.align		4
.L_13:
        /*0034*/ 	.word	index@(_Z5MM_V1PKiS0_Piiii)
        /*0038*/ 	.word	0x00000000


	//----- nvinfo : EIATTR_MIN_STACK_SIZE
	.align		4
.L_14:
        /*003c*/ 	.byte	0x04, 0x12
        /*003e*/ 	.short	(.L_16 - .L_15)
	.align		4
.L_15:
        /*0040*/ 	.word	index@(_Z5MM_V2PKiS0_Piiii)
        /*0044*/ 	.word	0x00000000
.L_16:


//--------------------- .nv.compat                --------------------------
	.section	.nv.compat,"",@"SHT_CUDA_COMPAT_INFO"
	.align	4
        /*0000*/ 	.byte	0x02, 0x09, 0x00, 0x00, 0x02, 0x02, 0x01, 0x00, 0x02, 0x05, 0x05, 0x00, 0x03, 0x07, 0x01, 0x01
        /*0010*/ 	.byte	0x02, 0x03, 0x00, 0x00, 0x02, 0x06, 0x01, 0x00, 0x04, 0x0b, 0x08, 0x00, 0x09, 0x00, 0x00, 0x00
        /*0020*/ 	.byte	0x00, 0x00, 0x00, 0x00


//--------------------- .nv.info._Z5MM_V1PKiS0_Piiii --------------------------
	.section	.nv.info._Z5MM_V1PKiS0_Piiii,"",@"SHT_CUDA_INFO"
	.sectionflags	@""
	.align	4


	//----- nvinfo : EIATTR_CUDA_API_VERSION
	.align		4
        /*0000*/ 	.byte	0x04, 0x37
        /*0002*/ 	.short	(.L_18 - .L_17)
.L_17:
        /*0004*/ 	.word	0x00000082


	//----- nvinfo : EIATTR_KPARAM_INFO
	.align		4
.L_18:
        /*0008*/ 	.byte	0x04, 0x17
        /*000a*/ 	.short	(.L_20 - .L_19)
.L_19:
        /*000c*/ 	.word	0x00000000
        /*0010*/ 	.short	0x0005
        /*0012*/ 	.short	0x0020
        /*0014*/ 	.byte	0x00, 0xf0, 0x11, 0x00


	//----- nvinfo : EIATTR_KPARAM_INFO
	.align		4
.L_20:
        /*0018*/ 	.byte	0x04, 0x17
        /*001a*/ 	.short	(.L_22 - .L_21)
.L_21:
        /*001c*/ 	.word	0x00000000
        /*0020*/ 	.short	0x0004
        /*0022*/ 	.short	0x001c
        /*0024*/ 	.byte	0x00, 0xf0, 0x11, 0x00


	//----- nvinfo : EIATTR_KPARAM_INFO
	.align		4
.L_22:
        /*0028*/ 	.byte	0x04, 0x17
        /*002a*/ 	.short	(.L_24 - .L_23)
.L_23:
        /*002c*/ 	.word	0x00000000
        /*0030*/ 	.short	0x0003
        /*0032*/ 	.short	0x0018
        /*0034*/ 	.byte	0x00, 0xf0, 0x11, 0x00


	//----- nvinfo : EIATTR_KPARAM_INFO
	.align		4
.L_24:
        /*0038*/ 	.byte	0x04, 0x17
        /*003a*/ 	.short	(.L_26 - .L_25)
.L_25:
        /*003c*/ 	.word	0x00000000
        /*0040*/ 	.short	0x0002
        /*0042*/ 	.short	0x0010
        /*0044*/ 	.byte	0x00, 0xf5, 0x21, 0x00


	//----- nvinfo : EIATTR_KPARAM_INFO
	.align		4
.L_26:
        /*0048*/ 	.byte	0x04, 0x17
        /*004a*/ 	.short	(.L_28 - .L_27)
.L_27:
        /*004c*/ 	.word	0x00000000
        /*0050*/ 	.short	0x0001
        /*0052*/ 	.short	0x0008
        /*0054*/ 	.byte	0x00, 0xf5, 0x21, 0x00


	//----- nvinfo : EIATTR_KPARAM_INFO
	.align		4
.L_28:
        /*0058*/ 	.byte	0x04, 0x17
        /*005a*/ 	.short	(.L_30 - .L_29)
.L_29:
        /*005c*/ 	.word	0x00000000
        /*0060*/ 	.short	0x0000
        /*0062*/ 	.short	0x0000
        /*0064*/ 	.byte	0x00, 0xf5, 0x21, 0x00


	//----- nvinfo : EIATTR_SPARSE_MMA_MASK
	.align		4
.L_30:
        /*0068*/ 	.byte	0x03, 0x50
        /*006a*/ 	.short	0x0000


	//----- nvinfo : EIATTR_MAXREG_COUNT
	.align		4
        /*006c*/ 	.byte	0x03, 0x1b
        /*006e*/ 	.short	0x00ff


	//----- nvinfo : EIATTR_MERCURY_ISA_VERSION
	.align		4
        /*0070*/ 	.byte	0x03, 0x5f
        /*0072*/ 	.short	0x0101


	//----- nvinfo : EIATTR_VRC_CTA_INIT_COUNT
	.align		4
        /*0074*/ 	.byte	0x02, 0x4a
	.zero		1
	.zero		1


	//----- nvinfo : EIATTR_EXIT_INSTR_OFFSETS
	.align		4
        /*0078*/ 	.byte	0x04, 0x1c
        /*007a*/ 	.short	(.L_32 - .L_31)


	//   ....[0]....
.L_31:
        /*007c*/ 	.word	0x000000c0


	//   ....[1]....
        /*0080*/ 	.word	0x000008d0


	//----- nvinfo : EIATTR_CBANK_PARAM_SIZE
	.align		4
.L_32:
        /*0084*/ 	.byte	0x03, 0x19
        /*0086*/ 	.short	0x0024


	//----- nvinfo : EIATTR_PARAM_CBANK
	.align		4
        /*0088*/ 	.byte	0x04, 0x0a
        /*008a*/ 	.short	(.L_34 - .L_33)
	.align		4
.L_33:
        /*008c*/ 	.word	index@(.nv.constant0._Z5MM_V1PKiS0_Piiii)
        /*0090*/ 	.short	0x0380
        /*0092*/ 	.short	0x0024


	//----- nvinfo : EIATTR_SW_WAR
	.align		4
.L_34:
        /*0094*/ 	.byte	0x04, 0x36
        /*0096*/ 	.short	(.L_36 - .L_35)
.L_35:
        /*0098*/ 	.word	0x00000008
.L_36:


//--------------------- .nv.info._Z5MM_V2PKiS0_Piiii --------------------------
	.section	.nv.info._Z5MM_V2PKiS0_Piiii,"",@"SHT_CUDA_INFO"
	.sectionflags	@""
	.align	4


	//----- nvinfo : EIATTR_CUDA_API_VERSION
	.align		4
        /*0000*/ 	.byte	0x04, 0x37
        /*0002*/ 	.short	(.L_38 - .L_37)
.L_37:
        /*0004*/ 	.word	0x00000082


	//----- nvinfo : EIATTR_KPARAM_INFO
	.align		4
.L_38:
        /*0008*/ 	.byte	0x04, 0x17
        /*000a*/ 	.short	(.L_40 - .L_39)
.L_39:
        /*000c*/ 	.word	0x00000000
        /*0010*/ 	.short	0x0005
        /*0012*/ 	.short	0x0020
        /*0014*/ 	.byte	0x00, 0xf0, 0x11, 0x00


	//----- nvinfo : EIATTR_KPARAM_INFO
	.align		4
.L_40:
        /*0018*/ 	.byte	0x04, 0x17
        /*001a*/ 	.short	(.L_42 - .L_41)
.L_41:
        /*001c*/ 	.word	0x00000000
        /*0020*/ 	.short	0x0004
        /*0022*/ 	.short	0x001c
        /*0024*/ 	.byte	0x00, 0xf0, 0x11, 0x00


	//----- nvinfo : EIATTR_KPARAM_INFO
	.align		4
.L_42:
        /*0028*/ 	.byte	0x04, 0x17
        /*002a*/ 	.short	(.L_44 - .L_43)
.L_43:
        /*002c*/ 	.word	0x00000000
        /*0030*/ 	.short	0x0003
        /*0032*/ 	.short	0x0018
        /*0034*/ 	.byte	0x00, 0xf0, 0x11, 0x00


	//----- nvinfo : EIATTR_KPARAM_INFO
	.align		4
.L_44:
        /*0038*/ 	.byte	0x04, 0x17
        /*003a*/ 	.short	(.L_46 - .L_45)
.L_45:
        /*003c*/ 	.word	0x00000000
        /*0040*/ 	.short	0x0002
        /*0042*/ 	.short	0x0010
        /*0044*/ 	.byte	0x00, 0xf5, 0x21, 0x00


	//----- nvinfo : EIATTR_KPARAM_INFO
	.align		4
.L_46:
        /*0048*/ 	.byte	0x04, 0x17
        /*004a*/ 	.short	(.L_48 - .L_47)
.L_47:
        /*004c*/ 	.word	0x00000000
        /*0050*/ 	.short	0x0001
        /*0052*/ 	.short	0x0008
        /*0054*/ 	.byte	0x00, 0xf5, 0x21, 0x00


	//----- nvinfo : EIATTR_KPARAM_INFO
	.align		4
.L_48:
        /*0058*/ 	.byte	0x04, 0x17
        /*005a*/ 	.short	(.L_50 - .L_49)
.L_49:
        /*005c*/ 	.word	0x00000000
        /*0060*/ 	.short	0x0000
        /*0062*/ 	.short	0x0000
        /*0064*/ 	.byte	0x00, 0xf5, 0x21, 0x00


	//----- nvinfo : EIATTR_SPARSE_MMA_MASK
	.align		4
.L_50:
        /*0068*/ 	.byte	0x03, 0x50
        /*006a*/ 	.short	0x0000


	//----- nvinfo : EIATTR_MAXREG_COUNT
	.align		4
        /*006c*/ 	.byte	0x03, 0x1b
        /*006e*/ 	.short	0x00ff


	//----- nvinfo : EIATTR_NUM_BARRIERS
	.align		4
        /*0070*/ 	.byte	0x02, 0x4c
        /*0072*/ 	.byte	0x01
	.zero		1


	//----- nvinfo : EIATTR_MERCURY_ISA_VERSION
	.align		4
        /*0074*/ 	.byte	0x03, 0x5f
        /*0076*/ 	.short	0x0101


	//----- nvinfo : EIATTR_VRC_CTA_INIT_COUNT
	.align		4
        /*0078*/ 	.byte	0x02, 0x4a
	.zero		1
	.zero		1


	//----- nvinfo : EIATTR_EXIT_INSTR_OFFSETS
	.align		4
        /*007c*/ 	.byte	0x04, 0x1c
        /*007e*/ 	.short	(.L_52 - .L_51)


	//   ....[0]....
.L_51:
        /*0080*/ 	.word	0x00000830


	//   ....[1]....
        /*0084*/ 	.word	0x00000880


	//----- nvinfo : EIATTR_CBANK_PARAM_SIZE
	.align		4
.L_52:
        /*0088*/ 	.byte	0x03, 0x19
        /*008a*/ 	.short	0x0024


	//----- nvinfo : EIATTR_PARAM_CBANK
	.align		4
        /*008c*/ 	.byte	0x04, 0x0a
        /*008e*/ 	.short	(.L_54 - .L_53)
	.align		4
.L_53:
        /*0090*/ 	.word	index@(.nv.constant0._Z5MM_V2PKiS0_Piiii)
        /*0094*/ 	.short	0x0380
        /*0096*/ 	.short	0x0024


	//----- nvinfo : EIATTR_SW_WAR
	.align		4
.L_54:
        /*0098*/ 	.byte	0x04, 0x36
        /*009a*/ 	.short	(.L_56 - .L_55)
.L_55:
        /*009c*/ 	.word	0x00000008
.L_56:


//--------------------- .nv.callgraph             --------------------------
	.section	.nv.callgraph,"",@"SHT_CUDA_CALLGRAPH"
	.align	4
	.sectionentsize	8
	.align		4
        /*0000*/ 	.word	0x00000000
	.align		4
        /*0004*/ 	.word	0xffffffff
	.align		4
        /*0008*/ 	.word	0x00000000
	.align		4
        /*000c*/ 	.word	0xfffffffe
	.align		4
        /*0010*/ 	.word	0x00000000
	.align		4
        /*0014*/ 	.word	0xfffffffd
	.align		4
        /*0018*/ 	.word	0x00000000
	.align		4
        /*001c*/ 	.word	0xfffffffc


//--------------------- .nv.constant4             --------------------------
	.section	.nv.constant4,"a",@progbits
	.align	8
	.align		8
.nv.constant4:
        /*0000*/ 	.dword	a
	.align		8
        /*0008*/ 	.dword	b
	.align		8
        /*0010*/ 	.dword	c_gpu1
	.align		8
        /*0018*/ 	.dword	c_gpu2
	.align		8
        /*0020*/ 	.dword	c_cpu


//--------------------- .text._Z5MM_V1PKiS0_Piiii --------------------------
	.section	.text._Z5MM_V1PKiS0_Piiii,"ax",@progbits
	.align	128
        .global         _Z5MM_V1PKiS0_Piiii
        .type           _Z5MM_V1PKiS0_Piiii,@function
        .size           _Z5MM_V1PKiS0_Piiii,(.L_x_8 - _Z5MM_V1PKiS0_Piiii)
        .other          _Z5MM_V1PKiS0_Piiii,@"STO_CUDA_ENTRY STV_DEFAULT"
_Z5MM_V1PKiS0_Piiii:
.text._Z5MM_V1PKiS0_Piiii:
[----:B------:R-:W-:Y:S01]  /*0000*/  LDC R1, c[0x0][0x37c] ;  /* 0x0000df00ff017b82 */ /* 0x000fe20000000800 */
[----:B------:R-:W0:Y:S01]  /*0010*/  S2R R0, SR_CTAID.Y ;  /* 0x0000000000007919 */ /* 0x000e220000002600 */
[----:B------:R-:W1:Y:S06]  /*0020*/  LDCU UR4, c[0x0][0x360] ;  /* 0x00006c00ff0477ac */ /* 0x000e6c0008000800 */
[----:B------:R-:W2:Y:S01]  /*0030*/  LDC.64 R2, c[0x0][0x398] ;  /* 0x0000e600ff027b82 */ /* 0x000ea20000000a00 */
[----:B------:R-:W0:Y:S01]  /*0040*/  S2R R7, SR_TID.Y ;  /* 0x0000000000077919 */ /* 0x000e220000002200 */
[----:B------:R-:W0:Y:S01]  /*0050*/  LDCU UR5, c[0x0][0x364] ;  /* 0x00006c80ff0577ac */ /* 0x000e220008000800 */
[----:B------:R-:W1:Y:S01]  /*0060*/  S2R R18, SR_CTAID.X ;  /* 0x0000000000127919 */ /* 0x000e620000002500 */
[----:B------:R-:W1:Y:S01]  /*0070*/  S2R R5, SR_TID.X ;  /* 0x0000000000057919 */ /* 0x000e620000002100 */
[----:B0-----:R-:W-:-:S05]  /*0080*/  IMAD R0, R0, UR5, R7 ;  /* 0x0000000500007c24 */ /* 0x001fca000f8e0207 */
[----:B--2---:R-:W-:Y:S01]  /*0090*/  ISETP.GE.AND P0, PT, R0, R2, PT ;  /* 0x000000020000720c */ /* 0x004fe20003f06270 */
[----:B-1----:R-:W-:-:S05]  /*00a0*/  IMAD R18, R18, UR4, R5 ;  /* 0x0000000412127c24 */ /* 0x002fca000f8e0205 */
[----:B------:R-:W-:-:S13]  /*00b0*/  ISETP.GE.OR P0, PT, R18, R3, P0 ;  /* 0x000000031200720c */ /* 0x000fda0000706670 */
[----:B------:R-:W-:Y:S05]  /*00c0*/  @P0 EXIT ;  /* 0x000000000000094d */ /* 0x000fea0003800000 */
[----:B------:R-:W0:Y:S01]  /*00d0*/  LDC R19, c[0x0][0x3a0] ;  /* 0x0000e800ff137b82 */ /* 0x000e220000000800 */
[----:B------:R-:W1:Y:S01]  /*00e0*/  LDCU.64 UR4, c[0x0][0x358] ;  /* 0x00006b00ff0477ac */ /* 0x000e620008000a00 */
[----:B------:R-:W-:Y:S01]  /*00f0*/  HFMA2 R24, -RZ, RZ, 0, 0 ;  /* 0x00000000ff187431 */ /* 0x000fe200000001ff */
[----:B0-----:R-:W-:-:S13]  /*0100*/  ISETP.GE.AND P0, PT, R19, 0x1, PT ;  /* 0x000000011300780c */ /* 0x001fda0003f06270 */
[----:B-1----:R-:W-:Y:S05]  /*0110*/  @!P0 BRA `(.L_x_0) ;  /* 0x0000000400dc8947 */ /* 0x002fea0003800000 */
[C---:B------:R-:W-:Y:S01]  /*0120*/  ISETP.GE.U32.AND P1, PT, R19.reuse, 0x8, PT ;  /* 0x000000081300780c */ /* 0x040fe20003f26070 */
[----:B------:R-:W-:Y:S01]  /*0130*/  IMAD R20, R0, R19, RZ ;  /* 0x0000001300147224 */ /* 0x000fe200078e02ff */
[----:B------:R-:W-:Y:S02]  /*0140*/  LOP3.LUT R27, R19, 0x7, RZ, 0xc0, !PT ;  /* 0x00000007131b7812 */ /* 0x000fe400078ec0ff */
[----:B------:R-:W-:Y:S02]  /*0150*/  MOV R21, RZ ;  /* 0x000000ff00157202 */ /* 0x000fe40000000f00 */
[----:B------:R-:W-:Y:S02]  /*0160*/  ISETP.NE.AND P0, PT, R27, RZ, PT ;  /* 0x000000ff1b00720c */ /* 0x000fe40003f05270 */
[----:B------:R-:W-:-:S05]  /*0170*/  MOV R24, RZ ;  /* 0x000000ff00187202 */ /* 0x000fca0000000f00 */
[----:B------:R-:W-:Y:S06]  /*0180*/  @!P1 BRA `(.L_x_1) ;  /* 0x0000000000c09947 */ /* 0x000fec0003800000 */
[----:B------:R-:W0:Y:S01]  /*0190*/  LDC.64 R4, c[0x0][0x380] ;  /* 0x0000e000ff047b82 */ /* 0x000e220000000a00 */
[----:B------:R-:W-:Y:S02]  /*01a0*/  LOP3.LUT R21, R19, 0x7ffffff8, RZ, 0xc0, !PT ;  /* 0x7ffffff813157812 */ /* 0x000fe400078ec0ff */
[----:B------:R-:W-:Y:S02]  /*01b0*/  MOV R24, RZ ;  /* 0x000000ff00187202 */ /* 0x000fe40000000f00 */
[----:B------:R-:W-:Y:S02]  /*01c0*/  MOV R2, R18 ;  /* 0x0000001200027202 */ /* 0x000fe40000000f00 */
[----:B------:R-:W-:Y:S01]  /*01d0*/  IADD3 R22, PT, PT, -R21, RZ, RZ ;  /* 0x000000ff15167210 */ /* 0x000fe20007ffe1ff */
[----:B0-----:R-:W-:-:S03]  /*01e0*/  IMAD.WIDE.U32 R4, R20, 0x4, R4 ;  /* 0x0000000414047825 */ /* 0x001fc600078e0004 */
[----:B------:R-:W-:-:S04]  /*01f0*/  IADD3 R6, P1, PT, R4, 0x10, RZ ;  /* 0x0000001004067810 */ /* 0x000fc80007f3e0ff */
[----:B------:R-:W-:-:S09]  /*0200*/  IADD3.X R5, PT, PT, RZ, R5, RZ, P1, !PT ;  /* 0x00000005ff057210 */ /* 0x000fd20000ffe4ff */
.L_x_2:
[----:B------:R-:W0:Y:S01]  /*0210*/  LDC.64 R16, c[0x0][0x388] ;  /* 0x0000e200ff107b82 */ /* 0x000e220000000a00 */
[----:B------:R-:W-:-:S05]  /*0220*/  MOV R4, R6 ;  /* 0x0000000600047202 */ /* 0x000fca0000000f00 */
[----:B------:R-:W2:Y:S04]  /*0230*/  LDG.E R25, desc[UR4][R4.64+-0x10] ;  /* 0xfffff00404197981 */ /* 0x000ea8000c1e1900 */
[----:B------:R-:W3:Y:S04]  /*0240*/  LDG.E R23, desc[UR4][R4.64+-0xc] ;  /* 0xfffff40404177981 */ /* 0x000ee8000c1e1900 */
[----:B------:R-:W4:Y:S04]  /*0250*/  LDG.E R29, desc[UR4][R4.64+-0x8] ;  /* 0xfffff804041d7981 */ /* 0x000f28000c1e1900 */
[----:B------:R-:W5:Y:S01]  /*0260*/  LDG.E R28, desc[UR4][R4.64+-0x4] ;  /* 0xfffffc04041c7981 */ /* 0x000f62000c1e1900 */
[----:B0-----:R-:W-:-:S05]  /*0270*/  IMAD.WIDE R16, R2, 0x4, R16 ;  /* 0x0000000402107825 */ /* 0x001fca00078e0210 */
[----:B------:R0:W2:Y:S01]  /*0280*/  LDG.E R26, desc[UR4][R16.64] ;  /* 0x00000004101a7981 */ /* 0x0000a2000c1e1900 */
[----:B------:R-:W-:-:S04]  /*0290*/  IMAD.WIDE R14, R3, 0x4, R16 ;  /* 0x00000004030e7825 */ /* 0x000fc800078e0210 */
[C---:B------:R-:W-:Y:S02]  /*02a0*/  IMAD.WIDE R6, R3.reuse, 0x4, R14 ;  /* 0x0000000403067825 */ /* 0x040fe400078e020e */
[----:B------:R-:W3:Y:S02]  /*02b0*/  LDG.E R14, desc[UR4][R14.64] ;  /* 0x000000040e0e7981 */ /* 0x000ee4000c1e1900 */
[C---:B------:R-:W-:Y:S02]  /*02c0*/  IMAD.WIDE R10, R3.reuse, 0x4, R6 ;  /* 0x00000004030a7825 */ /* 0x040fe400078e0206 */
[----:B------:R-:W4:Y:S02]  /*02d0*/  LDG.E R6, desc[UR4][R6.64] ;  /* 0x0000000406067981 */ /* 0x000f24000c1e1900 */
[C---:B------:R-:W-:Y:S02]  /*02e0*/  IMAD.WIDE R8, R3.reuse, 0x4, R10 ;  /* 0x0000000403087825 */ /* 0x040fe400078e020a */
[----:B------:R-:W5:Y:S02]  /*02f0*/  LDG.E R10, desc[UR4][R10.64] ;  /* 0x000000040a0a7981 */ /* 0x000f64000c1e1900 */
[----:B------:R-:W-:-:S02]  /*0300*/  IMAD.WIDE R12, R3, 0x4, R8 ;  /* 0x00000004030c7825 */ /* 0x000fc400078e0208 */
[----:B------:R-:W5:Y:S04]  /*0310*/  LDG.E R7, desc[UR4][R4.64] ;  /* 0x0000000404077981 */ /* 0x000f68000c1e1900 */
[----:B------:R-:W5:Y:S01]  /*0320*/  LDG.E R8, desc[UR4][R8.64] ;  /* 0x0000000408087981 */ /* 0x000f62000c1e1900 */
[----:B0-----:R-:W-:-:S03]  /*0330*/  IMAD.WIDE R16, R3, 0x4, R12 ;  /* 0x0000000403107825 */ /* 0x001fc600078e020c */
[----:B------:R-:W5:Y:S04]  /*0340*/  LDG.E R12, desc[UR4][R12.64] ;  /* 0x000000040c0c7981 */ /* 0x000f68000c1e1900 */
[----:B------:R-:W5:Y:S04]  /*0350*/  LDG.E R15, desc[UR4][R16.64] ;  /* 0x00000004100f7981 */ /* 0x000f68000c1e1900 */
[----:B------:R-:W5:Y:S04]  /*0360*/  LDG.E R9, desc[UR4][R4.64+0x4] ;  /* 0x0000040404097981 */ /* 0x000f68000c1e1900 */
[----:B------:R-:W5:Y:S01]  /*0370*/  LDG.E R11, desc[UR4][R4.64+0xc] ;  /* 0x00000c04040b7981 */ /* 0x000f62000c1e1900 */
[----:B--2---:R-:W-:-:S02]  /*0380*/  IMAD R26, R25, R26, R24 ;  /* 0x0000001a191a7224 */ /* 0x004fc400078e0218 */
[----:B------:R-:W-:Y:S02]  /*0390*/  IMAD.WIDE R24, R3, 0x4, R16 ;  /* 0x0000000403187825 */ /* 0x000fe400078e0210 */
[----:B------:R0:W2:Y:S04]  /*03a0*/  LDG.E R16, desc[UR4][R4.64+0x8] ;  /* 0x0000080404107981 */ /* 0x0000a8000c1e1900 */
[----:B------:R-:W2:Y:S01]  /*03b0*/  LDG.E R24, desc[UR4][R24.64] ;  /* 0x0000000418187981 */ /* 0x000ea2000c1e1900 */
[----:B---3--:R-:W-:Y:S01]  /*03c0*/  IMAD R14, R23, R14, R26 ;  /* 0x0000000e170e7224 */ /* 0x008fe200078e021a */
[----:B------:R-:W-:-:S03]  /*03d0*/  IADD3 R22, PT, PT, R22, 0x8, RZ ;  /* 0x0000000816167810 */ /* 0x000fc60007ffe0ff */
[----:B----4-:R-:W-:Y:S01]  /*03e0*/  IMAD R29, R29, R6, R14 ;  /* 0x000000061d1d7224 */ /* 0x010fe200078e020e */
[----:B------:R-:W-:-:S03]  /*03f0*/  ISETP.NE.AND P1, PT, R22, RZ, PT ;  /* 0x000000ff1600720c */ /* 0x000fc60003f25270 */
[----:B-----5:R-:W-:Y:S01]  /*0400*/  IMAD R10, R28, R10, R29 ;  /* 0x0000000a1c0a7224 */ /* 0x020fe200078e021d */
[----:B------:R-:W-:-:S03]  /*0410*/  IADD3 R6, P2, PT, R4, 0x20, RZ ;  /* 0x0000002004067810 */ /* 0x000fc60007f5e0ff */
[----:B------:R-:W-:Y:S01]  /*0420*/  IMAD R7, R7, R8, R10 ;  /* 0x0000000807077224 */ /* 0x000fe200078e020a */
[----:B0-----:R-:W-:Y:S02]  /*0430*/  IADD3.X R5, PT, PT, RZ, R5, RZ, P2, !PT ;  /* 0x00000005ff057210 */ /* 0x001fe400017fe4ff */
[----:B------:R-:W-:Y:S01]  /*0440*/  LEA R2, R3, R2, 0x3 ;  /* 0x0000000203027211 */ /* 0x000fe200078e18ff */
[----:B------:R-:W-:-:S04]  /*0450*/  IMAD R7, R9, R12, R7 ;  /* 0x0000000c09077224 */ /* 0x000fc800078e0207 */
[----:B--2---:R-:W-:-:S04]  /*0460*/  IMAD R7, R16, R15, R7 ;  /* 0x0000000f10077224 */ /* 0x004fc800078e0207 */
[----:B------:R-:W-:Y:S01]  /*0470*/  IMAD R24, R11, R24, R7 ;  /* 0x000000180b187224 */ /* 0x000fe200078e0207 */
[----:B------:R-:W-:Y:S06]  /*0480*/  @P1 BRA `(.L_x_2) ;  /* 0xfffffffc00601947 */ /* 0x000fec000383ffff */
.L_x_1:
[----:B------:R-:W-:Y:S05]  /*0490*/  @!P0 BRA `(.L_x_0) ;  /* 0x0000000000fc8947 */ /* 0x000fea0003800000 */
[----:B------:R-:W-:Y:S02]  /*04a0*/  ISETP.GE.U32.AND P1, PT, R27, 0x4, PT ;  /* 0x000000041b00780c */ /* 0x000fe40003f26070 */
[----:B------:R-:W-:-:S04]  /*04b0*/  LOP3.LUT R2, R19, 0x3, RZ, 0xc0, !PT ;  /* 0x0000000313027812 */ /* 0x000fc800078ec0ff */
[----:B------:R-:W-:-:S07]  /*04c0*/  ISETP.NE.AND P0, PT, R2, RZ, PT ;  /* 0x000000ff0200720c */ /* 0x000fce0003f05270 */
[----:B------:R-:W-:Y:S06]  /*04d0*/  @!P1 BRA `(.L_x_3) ;  /* 0x00000000006c9947 */ /* 0x000fec0003800000 */
[----:B------:R-:W0:Y:S01]  /*04e0*/  LDC.64 R6, c[0x0][0x388] ;  /* 0x0000e200ff067b82 */ /* 0x000e220000000a00 */
[----:B------:R-:W1:Y:S01]  /*04f0*/  LDCU.64 UR6, c[0x0][0x380] ;  /* 0x00007000ff0677ac */ /* 0x000e620008000a00 */
[----:B------:R-:W-:Y:S01]  /*0500*/  IMAD R9, R21, R3, R18 ;  /* 0x0000000315097224 */ /* 0x000fe200078e0212 */
[CC--:B------:R-:W-:Y:S02]  /*0510*/  IADD3 R5, PT, PT, R20.reuse, R21.reuse, RZ ;  /* 0x0000001514057210 */ /* 0x0c0fe40007ffe0ff */
[----:B------:R-:W-:-:S03]  /*0520*/  IADD3 R10, P1, PT, R20, R21, RZ ;  /* 0x00000015140a7210 */ /* 0x000fc60007f3e0ff */
[----:B------:R-:W2:Y:S01]  /*0530*/  LDC.64 R14, c[0x0][0x380] ;  /* 0x0000e000ff0e7b82 */ /* 0x000ea20000000a00 */
[----:B0-----:R-:W-:-:S04]  /*0540*/  IMAD.WIDE R6, R9, 0x4, R6 ;  /* 0x0000000409067825 */ /* 0x001fc800078e0206 */
[----:B------:R-:W-:Y:S02]  /*0550*/  IMAD.WIDE R8, R3, 0x4, R6 ;  /* 0x0000000403087825 */ /* 0x000fe400078e0206 */
[----:B------:R-:W3:Y:S02]  /*0560*/  LDG.E R6, desc[UR4][R6.64] ;  /* 0x0000000406067981 */ /* 0x000ee4000c1e1900 */
[----:B--2---:R-:W-:Y:S01]  /*0570*/  IMAD.WIDE.U32 R14, R5, 0x4, R14 ;  /* 0x00000004050e7825 */ /* 0x004fe200078e000e */
[----:B------:R-:W-:Y:S02]  /*0580*/  IADD3.X R5, PT, PT, RZ, RZ, RZ, P1, !PT ;  /* 0x000000ffff057210 */ /* 0x000fe40000ffe4ff */
[----:B-1----:R-:W-:-:S03]  /*0590*/  LEA R4, P1, R10, UR6, 0x2 ;  /* 0x000000060a047c11 */ /* 0x002fc6000f8210ff */
[----:B------:R-:W3:Y:S01]  /*05a0*/  LDG.E R15, desc[UR4][R14.64] ;  /* 0x000000040e0f7981 */ /* 0x000ee2000c1e1900 */
[----:B------:R-:W-:Y:S01]  /*05b0*/  LEA.HI.X R5, R10, UR7, R5, 0x2, P1 ;  /* 0x000000070a057c11 */ /* 0x000fe200088f1405 */
[C---:B------:R-:W-:Y:S02]  /*05c0*/  IMAD.WIDE R10, R3.reuse, 0x4, R8 ;  /* 0x00000004030a7825 */ /* 0x040fe400078e0208 */
[----:B------:R-:W2:Y:S04]  /*05d0*/  LDG.E R8, desc[UR4][R8.64] ;  /* 0x0000000408087981 */ /* 0x000ea8000c1e1900 */
[----:B------:R-:W2:Y:S01]  /*05e0*/  LDG.E R17, desc[UR4][R4.64+0x4] ;  /* 0x0000040404117981 */ /* 0x000ea2000c1e1900 */
[----:B------:R-:W-:-:S03]  /*05f0*/  IMAD.WIDE R12, R3, 0x4, R10 ;  /* 0x00000004030c7825 */ /* 0x000fc600078e020a */
[----:B------:R-:W4:Y:S04]  /*0600*/  LDG.E R22, desc[UR4][R10.64] ;  /* 0x000000040a167981 */ /* 0x000f28000c1e1900 */
[----:B------:R-:W4:Y:S04]  /*0610*/  LDG.E R16, desc[UR4][R4.64+0x8] ;  /* 0x0000080404107981 */ /* 0x000f28000c1e1900 */
[----:B------:R-:W5:Y:S04]  /*0620*/  LDG.E R23, desc[UR4][R4.64+0xc] ;  /* 0x00000c0404177981 */ /* 0x000f68000c1e1900 */
[----:B------:R-:W5:Y:S01]  /*0630*/  LDG.E R12, desc[UR4][R12.64] ;  /* 0x000000040c0c7981 */ /* 0x000f62000c1e1900 */
[----:B------:R-:W-:Y:S01]  /*0640*/  IADD3 R21, PT, PT, R21, 0x4, RZ ;  /* 0x0000000415157810 */ /* 0x000fe20007ffe0ff */
[----:B---3--:R-:W-:-:S04]  /*0650*/  IMAD R24, R15, R6, R24 ;  /* 0x000000060f187224 */ /* 0x008fc800078e0218 */
[----:B--2---:R-:W-:-:S04]  /*0660*/  IMAD R17, R17, R8, R24 ;  /* 0x0000000811117224 */ /* 0x004fc800078e0218 */
[----:B----4-:R-:W-:-:S04]  /*0670*/  IMAD R16, R16, R22, R17 ;  /* 0x0000001610107224 */ /* 0x010fc800078e0211 */
[----:B-----5:R-:W-:-:S07]  /*0680*/  IMAD R24, R23, R12, R16 ;  /* 0x0000000c17187224 */ /* 0x020fce00078e0210 */
.L_x_3:
[----:B------:R-:W-:Y:S05]  /*0690*/  @!P0 BRA `(.L_x_0) ;  /* 0x00000000007c8947 */ /* 0x000fea0003800000 */
[----:B------:R-:W-:Y:S01]  /*06a0*/  ISETP.NE.AND P1, PT, R2, 0x1, PT ;  /* 0x000000010200780c */ /* 0x000fe20003f25270 */
[----:B------:R-:W0:Y:S01]  /*06b0*/  LDC.64 R12, c[0x0][0x380] ;  /* 0x0000e000ff0c7b82 */ /* 0x000e220000000a00 */
[----:B------:R-:W-:-:S04]  /*06c0*/  LOP3.LUT R19, R19, 0x1, RZ, 0xc0, !PT ;  /* 0x0000000113137812 */ /* 0x000fc800078ec0ff */
[----:B------:R-:W-:-:S03]  /*06d0*/  ISETP.NE.U32.AND P0, PT, R19, 0x1, PT ;  /* 0x000000011300780c */ /* 0x000fc60003f05070 */
[----:B------:R-:W1:Y:S04]  /*06e0*/  LDC.64 R10, c[0x0][0x388] ;  /* 0x0000e200ff0a7b82 */ /* 0x000e680000000a00 */
[CC--:B------:R-:W-:Y:S02]  /*06f0*/  @P1 IADD3 R15, PT, PT, R20.reuse, R21.reuse, RZ ;  /* 0x00000015140f1210 */ /* 0x0c0fe40007ffe0ff */
[----:B------:R-:W-:Y:S02]  /*0700*/  @P1 IADD3 R2, P2, PT, R20, R21, RZ ;  /* 0x0000001514021210 */ /* 0x000fe40007f5e0ff */
[----:B------:R-:W2:Y:S02]  /*0710*/  @P1 LDC.64 R4, c[0x0][0x380] ;  /* 0x0000e000ff041b82 */ /* 0x000ea40000000a00 */
[----:B------:R-:W-:-:S06]  /*0720*/  @P1 IADD3.X R14, PT, PT, RZ, RZ, RZ, P2, !PT ;  /* 0x000000ffff0e1210 */ /* 0x000fcc00017fe4ff */
[----:B------:R-:W3:Y:S01]  /*0730*/  LDC.64 R6, c[0x0][0x380] ;  /* 0x0000e000ff067b82 */ /* 0x000ee20000000a00 */
[----:B0-----:R-:W-:-:S04]  /*0740*/  @P1 IMAD.WIDE.U32 R12, R15, 0x4, R12 ;  /* 0x000000040f0c1825 */ /* 0x001fc800078e000c */
[C---:B------:R-:W-:Y:S01]  /*0750*/  @P1 IMAD R15, R21.reuse, R3, R18 ;  /* 0x00000003150f1224 */ /* 0x040fe200078e0212 */
[----:B------:R-:W-:Y:S01]  /*0760*/  @P1 IADD3 R21, PT, PT, R21, 0x2, RZ ;  /* 0x0000000215151810 */ /* 0x000fe20007ffe0ff */
[----:B------:R-:W4:Y:S01]  /*0770*/  @P1 LDG.E R13, desc[UR4][R12.64] ;  /* 0x000000040c0d1981 */ /* 0x000f22000c1e1900 */
[----:B------:R-:W0:Y:S01]  /*0780*/  LDC.64 R8, c[0x0][0x388] ;  /* 0x0000e200ff087b82 */ /* 0x000e220000000a00 */
[----:B-1----:R-:W-:Y:S01]  /*0790*/  @P1 IMAD.WIDE R10, R15, 0x4, R10 ;  /* 0x000000040f0a1825 */ /* 0x002fe200078e020a */
[----:B------:R-:W-:Y:S02]  /*07a0*/  @!P0 IADD3 R17, PT, PT, R20, R21, RZ ;  /* 0x0000001514118210 */ /* 0x000fe40007ffe0ff */
[----:B--2---:R-:W-:Y:S01]  /*07b0*/  @P1 LEA R4, P2, R2, R4, 0x2 ;  /* 0x0000000402041211 */ /* 0x004fe200078410ff */
[----:B------:R-:W-:-:S03]  /*07c0*/  @!P0 IMAD R21, R21, R3, R18 ;  /* 0x0000000315158224 */ /* 0x000fc600078e0212 */
[----:B------:R-:W-:Y:S01]  /*07d0*/  @P1 LEA.HI.X R5, R2, R5, R14, 0x2, P2 ;  /* 0x0000000502051211 */ /* 0x000fe200010f140e */
[----:B------:R-:W-:Y:S01]  /*07e0*/  @P1 IMAD.WIDE R14, R3, 0x4, R10 ;  /* 0x00000004030e1825 */ /* 0x000fe200078e020a */
[----:B------:R-:W4:Y:S03]  /*07f0*/  @P1 LDG.E R2, desc[UR4][R10.64] ;  /* 0x000000040a021981 */ /* 0x000f26000c1e1900 */
[----:B---3--:R-:W-:Y:S01]  /*0800*/  @!P0 IMAD.WIDE.U32 R6, R17, 0x4, R6 ;  /* 0x0000000411068825 */ /* 0x008fe200078e0006 */
[----:B------:R-:W2:Y:S04]  /*0810*/  @P1 LDG.E R5, desc[UR4][R4.64+0x4] ;  /* 0x0000040404051981 */ /* 0x000ea8000c1e1900 */
[----:B------:R-:W2:Y:S01]  /*0820*/  @P1 LDG.E R14, desc[UR4][R14.64] ;  /* 0x000000040e0e1981 */ /* 0x000ea2000c1e1900 */
[----:B0-----:R-:W-:-:S03]  /*0830*/  @!P0 IMAD.WIDE R8, R21, 0x4, R8 ;  /* 0x0000000415088825 */ /* 0x001fc600078e0208 */
[----:B------:R-:W3:Y:S04]  /*0840*/  @!P0 LDG.E R7, desc[UR4][R6.64] ;  /* 0x0000000406078981 */ /* 0x000ee8000c1e1900 */
[----:B------:R-:W3:Y:S01]  /*0850*/  @!P0 LDG.E R8, desc[UR4][R8.64] ;  /* 0x0000000408088981 */ /* 0x000ee2000c1e1900 */
[----:B----4-:R-:W-:-:S04]  /*0860*/  @P1 IMAD R2, R13, R2, R24 ;  /* 0x000000020d021224 */ /* 0x010fc800078e0218 */
[----:B--2---:R-:W-:-:S04]  /*0870*/  @P1 IMAD R24, R5, R14, R2 ;  /* 0x0000000e05181224 */ /* 0x004fc800078e0202 */
[----:B---3--:R-:W-:-:S07]  /*0880*/  @!P0 IMAD R24, R7, R8, R24 ;  /* 0x0000000807188224 */ /* 0x008fce00078e0218 */
.L_x_0:
[----:B------:R-:W0:Y:S01]  /*0890*/  LDC.64 R4, c[0x0][0x390] ;  /* 0x0000e400ff047b82 */ /* 0x000e220000000a00 */
[----:B------:R-:W-:-:S04]  /*08a0*/  IMAD R3, R0, R3, R18 ;  /* 0x0000000300037224 */ /* 0x000fc800078e0212 */
[----:B0-----:R-:W-:-:S05]  /*08b0*/  IMAD.WIDE R2, R3, 0x4, R4 ;  /* 0x0000000403027825 */ /* 0x001fca00078e0204 */
[----:B------:R-:W-:Y:S01]  /*08c0*/  STG.E desc[UR4][R2.64], R24 ;  /* 0x0000001802007986 */ /* 0x000fe2000c101904 */
[----:B------:R-:W-:Y:S05]  /*08d0*/  EXIT ;  /* 0x000000000000794d */ /* 0x000fea0003800000 */
.L_x_4:
[----:B------:R-:W-:-:S00]  /*08e0*/  BRA `(.L_x_4) ;  /* 0xfffffffc00fc7947 */ /* 0x000fc0000383ffff */
[----:B------:R-:W-:-:S00]  /*08f0*/  NOP ;  /* 0x0000000000007918 */ /* 0x000fc00000000000 */
        /* <DEDUP_REMOVED lines=8> */
.L_x_8:


//--------------------- .text._Z5MM_V2PKiS0_Piiii --------------------------
	.section	.text._Z5MM_V2PKiS0_Piiii,"ax",@progbits
	.align	128
        .global         _Z5MM_V2PKiS0_Piiii
        .type           _Z5MM_V2PKiS0_Piiii,@function
        .size           _Z5MM_V2PKiS0_Piiii,(.L_x_9 - _Z5MM_V2PKiS0_Piiii)
        .other          _Z5MM_V2PKiS0_Piiii,@"STO_CUDA_ENTRY STV_DEFAULT"
_Z5MM_V2PKiS0_Piiii:
.text._Z5MM_V2PKiS0_Piiii:
[----:B------:R-:W-:Y:S01]  /*0000*/  LDC R1, c[0x0][0x37c] ;  /* 0x0000df00ff017b82 */ /* 0x000fe20000000800 */
[----:B------:R-:W0:Y:S01]  /*0010*/  S2R R19, SR_CTAID.X ;  /* 0x0000000000137919 */ /* 0x000e220000002500 */
[----:B------:R-:W1:Y:S01]  /*0020*/  LDCU UR10, c[0x0][0x3a0] ;  /* 0x00007400ff0a77ac */ /* 0x000e620008000800 */
[----:B------:R-:W-:Y:S01]  /*0030*/  HFMA2 R23, -RZ, RZ, 0, 0 ;  /* 0x00000000ff177431 */ /* 0x000fe200000001ff */
[----:B------:R-:W0:Y:S01]  /*0040*/  S2R R18, SR_TID.X ;  /* 0x0000000000127919 */ /* 0x000e220000002100 */
[----:B------:R-:W0:Y:S01]  /*0050*/  LDCU UR4, c[0x0][0x360] ;  /* 0x00006c00ff0477ac */ /* 0x000e220008000800 */
[----:B------:R-:W2:Y:S01]  /*0060*/  S2R R17, SR_CTAID.Y ;  /* 0x0000000000117919 */ /* 0x000ea20000002600 */
[----:B------:R-:W2:Y:S01]  /*0070*/  LDCU UR5, c[0x0][0x364] ;  /* 0x00006c80ff0577ac */ /* 0x000ea20008000800 */
[----:B------:R-:W2:Y:S01]  /*0080*/  S2R R16, SR_TID.Y ;  /* 0x0000000000107919 */ /* 0x000ea20000002200 */
[----:B------:R-:W3:Y:S01]  /*0090*/  LDCU.64 UR8, c[0x0][0x358] ;  /* 0x00006b00ff0877ac */ /* 0x000ee20008000a00 */
[----:B-1----:R-:W-:Y:S01]  /*00a0*/  UISETP.GE.AND UP0, UPT, UR10, -0x1f, UPT ;  /* 0xffffffe10a00788c */ /* 0x002fe2000bf06270 */
[----:B0-----:R-:W-:-:S02]  /*00b0*/  IMAD R19, R19, UR4, R18 ;  /* 0x0000000413137c24 */ /* 0x001fc4000f8e0212 */
[----:B--2---:R-:W-:-:S06]  /*00c0*/  IMAD R17, R17, UR5, R16 ;  /* 0x0000000511117c24 */ /* 0x004fcc000f8e0210 */
[----:B---3--:R-:W-:Y:S05]  /*00d0*/  BRA.U !UP0, `(.L_x_5) ;  /* 0x0000000508c87547 */ /* 0x008fea000b800000 */
[----:B------:R-:W0:Y:S01]  /*00e0*/  S2UR UR7, SR_CgaCtaId ;  /* 0x00000000000779c3 */ /* 0x000e220000008800 */
[----:B------:R-:W1:Y:S01]  /*00f0*/  LDCU.64 UR12, c[0x0][0x398] ;  /* 0x00007300ff0c77ac */ /* 0x000e620008000a00 */
[----:B------:R-:W-:Y:S01]  /*0100*/  MOV R23, RZ ;  /* 0x000000ff00177202 */ /* 0x000fe20000000f00 */
[----:B------:R-:W-:Y:S01]  /*0110*/  IMAD R6, R17, UR10, R18 ;  /* 0x0000000a11067c24 */ /* 0x000fe2000f8e0212 */
[----:B------:R-:W-:Y:S01]  /*0120*/  UMOV UR5, 0x400 ;  /* 0x0000040000057882 */ /* 0x000fe20000000000 */
[----:B------:R-:W-:-:S03]  /*0130*/  USHF.R.S32.HI UR4, URZ, 0x1f, UR10 ;  /* 0x0000001fff047899 */ /* 0x000fc6000801140a */
[----:B------:R-:W2:Y:S01]  /*0140*/  LDC R0, c[0x0][0x39c] ;  /* 0x0000e700ff007b82 */ /* 0x000ea20000000800 */
[----:B------:R-:W-:Y:S02]  /*0150*/  UIADD3 UR6, UPT, UPT, UR5, 0x1000, URZ ;  /* 0x0000100005067890 */ /* 0x000fe4000fffe0ff */
[----:B------:R-:W-:Y:S01]  /*0160*/  ULEA.HI UR4, UR4, UR10, URZ, 0x5 ;  /* 0x0000000a04047291 */ /* 0x000fe2000f8f28ff */
[----:B------:R-:W3:Y:S04]  /*0170*/  LDCU UR11, c[0x0][0x3a0] ;  /* 0x00007400ff0b77ac */ /* 0x000ee80008000800 */
[----:B------:R-:W4:Y:S01]  /*0180*/  LDC.64 R20, c[0x0][0x380] ;  /* 0x0000e000ff147b82 */ /* 0x000f220000000a00 */
[----:B------:R-:W-:Y:S01]  /*0190*/  USHF.R.S32.HI UR4, URZ, 0x5, UR4 ;  /* 0x00000005ff047899 */ /* 0x000fe20008011404 */
[----:B-1----:R-:W-:Y:S01]  /*01a0*/  ISETP.GE.AND P1, PT, R17, UR12, PT ;  /* 0x0000000c11007c0c */ /* 0x002fe2000bf26270 */
[----:B------:R-:W-:-:S02]  /*01b0*/  IMAD R7, R16, UR13, R19 ;  /* 0x0000000d10077c24 */ /* 0x000fc4000f8e0213 */
[----:B------:R-:W-:Y:S02]  /*01c0*/  UIADD3 UR4, UPT, UPT, -UR4, URZ, URZ ;  /* 0x000000ff04047290 */ /* 0x000fe4000fffe1ff */
[----:B0-----:R-:W-:Y:S02]  /*01d0*/  ULEA UR5, UR7, UR5, 0x18 ;  /* 0x0000000507057291 */ /* 0x001fe4000f8ec0ff */
[----:B------:R-:W-:-:S04]  /*01e0*/  ULEA UR6, UR7, UR6, 0x18 ;  /* 0x0000000607067291 */ /* 0x000fc8000f8ec0ff */
[----:B------:R-:W-:Y:S02]  /*01f0*/  LEA R5, R16, UR5, 0x7 ;  /* 0x0000000510057c11 */ /* 0x000fe4000f8e38ff */
[C---:B------:R-:W-:Y:S02]  /*0200*/  LEA R3, R18.reuse, UR6, 0x2 ;  /* 0x0000000612037c11 */ /* 0x040fe4000f8e10ff */
[----:B------:R-:W-:Y:S02]  /*0210*/  LEA R4, R18, R5, 0x2 ;  /* 0x0000000512047211 */ /* 0x000fe400078e10ff */
[----:B---3--:R-:W-:-:S07]  /*0220*/  LEA R2, R16, R3, 0x7 ;  /* 0x0000000310027211 */ /* 0x008fce00078e38ff */
.L_x_6:
[----:B------:R-:W-:Y:S01]  /*0230*/  ISETP.GE.AND P0, PT, R16, UR11, PT ;  /* 0x0000000b10007c0c */ /* 0x000fe2000bf06270 */
[----:B------:R-:W-:Y:S01]  /*0240*/  HFMA2 R29, -RZ, RZ, 0, 0 ;  /* 0x00000000ff1d7431 */ /* 0x000fe200000001ff */
[----:B------:R-:W-:Y:S01]  /*0250*/  ISETP.GE.OR P2, PT, R18, UR11, P1 ;  /* 0x0000000b12007c0c */ /* 0x000fe20008f46670 */
[----:B----4-:R-:W-:Y:S01]  /*0260*/  IMAD.WIDE R8, R6, 0x4, R20 ;  /* 0x0000000406087825 */ /* 0x010fe200078e0214 */
[----:B--2---:R-:W-:Y:S02]  /*0270*/  ISETP.GE.OR P0, PT, R19, R0, P0 ;  /* 0x000000001300720c */ /* 0x004fe40000706670 */
[----:B------:R-:W-:-:S09]  /*0280*/  MOV R27, RZ ;  /* 0x000000ff001b7202 */ /* 0x000fd20000000f00 */
[----:B------:R-:W2:Y:S02]  /*0290*/  @!P2 LDG.E R27, desc[UR8][R8.64] ;  /* 0x00000008081ba981 */ /* 0x000ea4000c1e1900 */
[----:B------:R-:W0:Y:S02]  /*02a0*/  @!P0 LDC.64 R10, c[0x0][0x388] ;  /* 0x0000e200ff0a8b82 */ /* 0x000e240000000a00 */
[----:B0-----:R-:W-:-:S05]  /*02b0*/  @!P0 IMAD.WIDE R10, R7, 0x4, R10 ;  /* 0x00000004070a8825 */ /* 0x001fca00078e020a */
[----:B------:R-:W3:Y:S04]  /*02c0*/  @!P0 LDG.E R29, desc[UR8][R10.64] ;  /* 0x000000080a1d8981 */ /* 0x000ee8000c1e1900 */
[----:B--2---:R-:W-:Y:S04]  /*02d0*/  STS [R4], R27 ;  /* 0x0000001b04007388 */ /* 0x004fe80000000800 */
[----:B---3--:R-:W-:Y:S01]  /*02e0*/  STS [R2], R29 ;  /* 0x0000001d02007388 */ /* 0x008fe20000000800 */
[----:B------:R-:W-:Y:S06]  /*02f0*/  BAR.SYNC.DEFER_BLOCKING 0x0 ;  /* 0x0000000000007b1d */ /* 0x000fec0000010000 */
[----:B------:R-:W-:Y:S04]  /*0300*/  LDS R22, [R3] ;  /* 0x0000000003167984 */ /* 0x000fe80000000800 */
[----:B------:R-:W0:Y:S04]  /*0310*/  LDS.128 R12, [R5] ;  /* 0x00000000050c7984 */ /* 0x000e280000000c00 */
[----:B------:R-:W1:Y:S04]  /*0320*/  LDS R26, [R3+0x80] ;  /* 0x00008000031a7984 */ /* 0x000e680000000800 */
[----:B------:R-:W2:Y:S04]  /*0330*/  LDS R25, [R3+0x100] ;  /* 0x0001000003197984 */ /* 0x000ea80000000800 */
[----:B------:R-:W3:Y:S04]  /*0340*/  LDS R24, [R3+0x180] ;  /* 0x0001800003187984 */ /* 0x000ee80000000800 */
[----:B------:R-:W-:Y:S04]  /*0350*/  LDS.128 R8, [R5+0x10] ;  /* 0x0000100005087984 */ /* 0x000fe80000000c00 */
[----:B------:R-:W-:Y:S01]  /*0360*/  LDS R27, [R3+0xc00] ;  /* 0x000c0000031b7984 */ /* 0x000fe20000000800 */
[----:B0-----:R-:W-:-:S03]  /*0370*/  IMAD R12, R12, R22, R23 ;  /* 0x000000160c0c7224 */ /* 0x001fc600078e0217 */
[----:B------:R-:W0:Y:S01]  /*0380*/  LDS R23, [R3+0x200] ;  /* 0x0002000003177984 */ /* 0x000e220000000800 */
[----:B-1----:R-:W-:-:S03]  /*0390*/  IMAD R12, R26, R13, R12 ;  /* 0x0000000d1a0c7224 */ /* 0x002fc600078e020c */
[----:B------:R-:W1:Y:S01]  /*03a0*/  LDS R22, [R3+0x280] ;  /* 0x0002800003167984 */ /* 0x000e620000000800 */
[----:B--2---:R-:W-:-:S03]  /*03b0*/  IMAD R12, R25, R14, R12 ;  /* 0x0000000e190c7224 */ /* 0x004fc600078e020c */
[----:B------:R-:W2:Y:S01]  /*03c0*/  LDS R25, [R3+0x300] ;  /* 0x0003000003197984 */ /* 0x000ea20000000800 */
[----:B---3--:R-:W-:-:S03]  /*03d0*/  IMAD R12, R24, R15, R12 ;  /* 0x0000000f180c7224 */ /* 0x008fc600078e020c */
[----:B------:R-:W3:Y:S04]  /*03e0*/  LDS R24, [R3+0x380] ;  /* 0x0003800003187984 */ /* 0x000ee80000000800 */
[----:B------:R-:W-:Y:S01]  /*03f0*/  LDS R26, [R3+0xb80] ;  /* 0x000b8000031a7984 */ /* 0x000fe20000000800 */
[----:B0-----:R-:W-:-:S03]  /*0400*/  IMAD R8, R8, R23, R12 ;  /* 0x0000001708087224 */ /* 0x001fc600078e020c */
[----:B------:R-:W-:Y:S04]  /*0410*/  LDS R23, [R3+0x400] ;  /* 0x0004000003177984 */ /* 0x000fe80000000800 */
[----:B------:R-:W0:Y:S01]  /*0420*/  LDS.128 R12, [R5+0x20] ;  /* 0x00002000050c7984 */ /* 0x000e220000000c00 */
[----:B-1----:R-:W-:-:S03]  /*0430*/  IMAD R8, R22, R9, R8 ;  /* 0x0000000916087224 */ /* 0x002fc600078e0208 */
[----:B------:R-:W1:Y:S01]  /*0440*/  LDS R22, [R3+0x480] ;  /* 0x0004800003167984 */ /* 0x000e620000000800 */
[----:B--2---:R-:W-:-:S03]  /*0450*/  IMAD R8, R25, R10, R8 ;  /* 0x0000000a19087224 */ /* 0x004fc600078e0208 */
[----:B------:R-:W2:Y:S01]  /*0460*/  LDS R25, [R3+0x500] ;  /* 0x0005000003197984 */ /* 0x000ea20000000800 */
[----:B---3--:R-:W-:-:S03]  /*0470*/  IMAD R8, R24, R11, R8 ;  /* 0x0000000b18087224 */ /* 0x008fc600078e0208 */
[----:B------:R-:W3:Y:S01]  /*0480*/  LDS R24, [R3+0x580] ;  /* 0x0005800003187984 */ /* 0x000ee20000000800 */
        /* <DEDUP_REMOVED lines=26> */
[----:B------:R-:W-:Y:S01]  /*0630*/  LDS R24, [R3+0xc80] ;  /* 0x000c800003187984 */ /* 0x000fe20000000800 */
[----:B0-----:R-:W-:-:S03]  /*0640*/  IMAD R8, R8, R23, R12 ;  /* 0x0000001708087224 */ /* 0x001fc600078e020c */
[----:B------:R-:W0:Y:S01]  /*0650*/  LDS.128 R12, [R5+0x60] ;  /* 0x00006000050c7984 */ /* 0x000e220000000c00 */
[----:B-1----:R-:W-:-:S03]  /*0660*/  IMAD R8, R22, R9, R8 ;  /* 0x0000000916087224 */ /* 0x002fc600078e0208 */
[----:B------:R-:W1:Y:S01]  /*0670*/  LDS R23, [R3+0xd00] ;  /* 0x000d000003177984 */ /* 0x000e620000000800 */
[----:B--2---:R-:W-:-:S03]  /*0680*/  IMAD R8, R25, R10, R8 ;  /* 0x0000000a19087224 */ /* 0x004fc600078e0208 */
[----:B------:R-:W2:Y:S01]  /*0690*/  LDS R22, [R3+0xd80] ;  /* 0x000d800003167984 */ /* 0x000ea20000000800 */
[----:B------:R-:W-:-:S03]  /*06a0*/  IMAD R8, R26, R11, R8 ;  /* 0x0000000b1a087224 */ /* 0x000fc600078e0208 */
[----:B------:R-:W-:Y:S04]  /*06b0*/  LDS R25, [R3+0xe00] ;  /* 0x000e000003197984 */ /* 0x000fe80000000800 */
[----:B------:R-:W-:Y:S01]  /*06c0*/  LDS R26, [R3+0xe80] ;  /* 0x000e8000031a7984 */ /* 0x000fe20000000800 */
[----:B0-----:R-:W-:-:S03]  /*06d0*/  IMAD R12, R12, R27, R8 ;  /* 0x0000001b0c0c7224 */ /* 0x001fc600078e0208 */
[----:B------:R-:W0:Y:S01]  /*06e0*/  LDS.128 R8, [R5+0x70] ;  /* 0x0000700005087984 */ /* 0x000e220000000c00 */
[----:B------:R-:W-:-:S03]  /*06f0*/  IMAD R24, R24, R13, R12 ;  /* 0x0000000d18187224 */ /* 0x000fc600078e020c */
[----:B------:R-:W3:Y:S04]  /*0700*/  LDS R13, [R3+0xf00] ;  /* 0x000f0000030d7984 */ /* 0x000ee80000000800 */
[----:B------:R-:W4:Y:S01]  /*0710*/  LDS R12, [R3+0xf80] ;  /* 0x000f8000030c7984 */ /* 0x000f220000000800 */
[----:B-1----:R-:W-:Y:S01]  /*0720*/  IMAD R14, R23, R14, R24 ;  /* 0x0000000e170e7224 */ /* 0x002fe200078e0218 */
[----:B------:R-:W-:-:S03]  /*0730*/  UIADD3 UR4, UPT, UPT, UR4, 0x1, URZ ;  /* 0x0000000104047890 */ /* 0x000fc6000fffe0ff */
[----:B--2---:R-:W-:Y:S01]  /*0740*/  IMAD R14, R22, R15, R14 ;  /* 0x0000000f160e7224 */ /* 0x004fe200078e020e */
[----:B------:R-:W-:Y:S01]  /*0750*/  UISETP.NE.AND UP0, UPT, UR4, 0x1, UPT ;  /* 0x000000010400788c */ /* 0x000fe2000bf05270 */
[----:B------:R-:W-:Y:S02]  /*0760*/  IADD3 R16, PT, PT, R16, 0x20, RZ ;  /* 0x0000002010107810 */ /* 0x000fe40007ffe0ff */
[----:B------:R-:W-:Y:S02]  /*0770*/  IADD3 R18, PT, PT, R18, 0x20, RZ ;  /* 0x0000002012127810 */ /* 0x000fe40007ffe0ff */
[----:B------:R-:W-:Y:S02]  /*0780*/  IADD3 R6, PT, PT, R6, 0x20, RZ ;  /* 0x0000002006067810 */ /* 0x000fe40007ffe0ff */
[----:B------:R-:W-:Y:S01]  /*0790*/  LEA R7, R0, R7, 0x5 ;  /* 0x0000000700077211 */ /* 0x000fe200078e28ff */
[----:B0-----:R-:W-:-:S04]  /*07a0*/  IMAD R8, R8, R25, R14 ;  /* 0x0000001908087224 */ /* 0x001fc800078e020e */
[----:B------:R-:W-:-:S04]  /*07b0*/  IMAD R8, R26, R9, R8 ;  /* 0x000000091a087224 */ /* 0x000fc800078e0208 */
[----:B---3--:R-:W-:-:S04]  /*07c0*/  IMAD R8, R13, R10, R8 ;  /* 0x0000000a0d087224 */ /* 0x008fc800078e0208 */
[----:B----4-:R-:W-:Y:S01]  /*07d0*/  IMAD R23, R12, R11, R8 ;  /* 0x0000000b0c177224 */ /* 0x010fe200078e0208 */
[----:B------:R-:W-:Y:S06]  /*07e0*/  BAR.SYNC.DEFER_BLOCKING 0x0 ;  /* 0x0000000000007b1d */ /* 0x000fec0000010000 */
[----:B------:R-:W-:Y:S05]  /*07f0*/  BRA.U UP0, `(.L_x_6) ;  /* 0xfffffff9008c7547 */ /* 0x000fea000b83ffff */
.L_x_5:
[----:B------:R-:W0:Y:S02]  /*0800*/  LDCU.64 UR4, c[0x0][0x398] ;  /* 0x00007300ff0477ac */ /* 0x000e240008000a00 */
[----:B0-----:R-:W-:-:S04]  /*0810*/  ISETP.GE.AND P0, PT, R17, UR4, PT ;  /* 0x0000000411007c0c */ /* 0x001fc8000bf06270 */
[----:B------:R-:W-:-:S13]  /*0820*/  ISETP.GE.OR P0, PT, R19, UR5, P0 ;  /* 0x0000000513007c0c */ /* 0x000fda0008706670 */
[----:B------:R-:W-:Y:S05]  /*0830*/  @P0 EXIT ;  /* 0x000000000000094d */ /* 0x000fea0003800000 */
[----:B------:R-:W0:Y:S01]  /*0840*/  LDC.64 R2, c[0x0][0x390] ;  /* 0x0000e400ff027b82 */ /* 0x000e220000000a00 */
[----:B------:R-:W-:-:S04]  /*0850*/  IMAD R17, R17, UR5, R19 ;  /* 0x0000000511117c24 */ /* 0x000fc8000f8e0213 */
[----:B0-----:R-:W-:-:S05]  /*0860*/  IMAD.WIDE R2, R17, 0x4, R2 ;  /* 0x0000000411027825 */ /* 0x001fca00078e0202 */
[----:B------:R-:W-:Y:S01]  /*0870*/  STG.E desc[UR8][R2.64], R23 ;  /* 0x0000001702007986 */ /* 0x000fe2000c101908 */
[----:B------:R-:W-:Y:S05]  /*0880*/  EXIT ;  /* 0x000000000000794d */ /* 0x000fea0003800000 */
.L_x_7:
        /* <DEDUP_REMOVED lines=15> */
.L_x_9:


//--------------------- .nv.shared.reserved.0     --------------------------
	.section	.nv.shared.reserved.0,"aw",@nobits
	.weak		__nv_reservedSMEM_offset_0_alias
	.size		__nv_reservedSMEM_offset_0_alias, 0, 64
	.other		__nv_reservedSMEM_offset_0_alias,@"STO_CUDA_RESERVED_SHARED STV_DEFAULT"
__nv_reservedSMEM_offset_0_alias:
	.zero		0
	.zero		64


//--------------------- .nv.global                --------------------------
	.section	.nv.global,"aw",@nobits
	.align	4
.nv.global:
	.type		b,@object
	.size		b,(a - b)
	.other		b,@"STV_DEFAULT STO_CUDA_MANAGED"
b:
	.zero		480000
	.type		a,@object
	.size		a,(c_cpu - a)
	.other		a,@"STV_DEFAULT STO_CUDA_MANAGED"
a:
	.zero		600000
	.type		c_cpu,@object
	.size		c_cpu,(c_gpu1 - c_cpu)
	.other		c_cpu,@"STV_DEFAULT STO_CUDA_MANAGED"
c_cpu:
	.zero		800000
	.type		c_gpu1,@object
	.size		c_gpu1,(c_gpu2 - c_gpu1)
	.other		c_gpu1,@"STV_DEFAULT STO_CUDA_MANAGED"
c_gpu1:
	.zero		800000
	.type		c_gpu2,@object
	.size		c_gpu2,(.L_3 - c_gpu2)
	.other		c_gpu2,@"STV_DEFAULT STO_CUDA_MANAGED"
c_gpu2:
	.zero		800000
.L_3:


//--------------------- .nv.shared._Z5MM_V2PKiS0_Piiii --------------------------
	.section	.nv.shared._Z5MM_V2PKiS0_Piiii,"aw",@nobits
	.sectionflags	@""
	.align	4
.nv.shared._Z5MM_V2PKiS0_Piiii:
	.zero		9216


//--------------------- .nv.constant0._Z5MM_V1PKiS0_Piiii --------------------------
	.section	.nv.constant0._Z5MM_V1PKiS0_Piiii,"a",@progbits
	.sectionflags	@""
	.align	4
.nv.constant0._Z5MM_V1PKiS0_Piiii:
	.zero		932


//--------------------- .nv.constant0._Z5MM_V2PKiS0_Piiii --------------------------
	.section	.nv.constant0._Z5MM_V2PKiS0_Piiii,"a",@progbits
	.sectionflags	@""
	.align	4
.nv.constant0._Z5MM_V2PKiS0_Piiii:
	.zero		932


//--------------------- SYMBOLS --------------------------

	.type		.nv.reservedSmem.offset0,@object
	.size		.nv.reservedSmem.offset0,0x4
	.type		.nv.reservedSmem.cap,@object
	.size		.nv.reservedSmem.cap,0x4
